//
// Generated by NVIDIA NVVM Compiler
//
// Compiler Build ID: CL-36424714
// Cuda compilation tools, release 13.0, V13.0.88
// Based on NVVM 20.0.0
//

.version 9.0
.target sm_100
.address_size 64

	// .globl	_Z15RadixSortKernelPjS_S_S_S_S_jj
// _ZZ26runSinglePassInclusiveScanPjS_S_jE12shared_array has been demoted
// _ZZ26runSinglePassInclusiveScanPjS_S_jE19shared_previous_sum has been demoted

.visible .entry _Z15RadixSortKernelPjS_S_S_S_S_jj(
	.param .u64 .ptr .align 1 _Z15RadixSortKernelPjS_S_S_S_S_jj_param_0,
	.param .u64 .ptr .align 1 _Z15RadixSortKernelPjS_S_S_S_S_jj_param_1,
	.param .u64 .ptr .align 1 _Z15RadixSortKernelPjS_S_S_S_S_jj_param_2,
	.param .u64 .ptr .align 1 _Z15RadixSortKernelPjS_S_S_S_S_jj_param_3,
	.param .u64 .ptr .align 1 _Z15RadixSortKernelPjS_S_S_S_S_jj_param_4,
	.param .u64 .ptr .align 1 _Z15RadixSortKernelPjS_S_S_S_S_jj_param_5,
	.param .u32 _Z15RadixSortKernelPjS_S_S_S_S_jj_param_6,
	.param .u32 _Z15RadixSortKernelPjS_S_S_S_S_jj_param_7
)
{
	.reg .pred 	%p<22>;
	.reg .b32 	%r<56>;
	.reg .b32 	%f<13>;
	.reg .b64 	%rd<32>;
	// demoted variable
	.shared .align 4 .b8 _ZZ26runSinglePassInclusiveScanPjS_S_jE12shared_array[16];
	// demoted variable
	.shared .align 4 .f32 _ZZ26runSinglePassInclusiveScanPjS_S_jE19shared_previous_sum;
	ld.param.u64 	%rd8, [_Z15RadixSortKernelPjS_S_S_S_S_jj_param_0];
	ld.param.u64 	%rd9, [_Z15RadixSortKernelPjS_S_S_S_S_jj_param_1];
	ld.param.u64 	%rd10, [_Z15RadixSortKernelPjS_S_S_S_S_jj_param_2];
	ld.param.u64 	%rd11, [_Z15RadixSortKernelPjS_S_S_S_S_jj_param_3];
	ld.param.u64 	%rd12, [_Z15RadixSortKernelPjS_S_S_S_S_jj_param_4];
	ld.param.u64 	%rd13, [_Z15RadixSortKernelPjS_S_S_S_S_jj_param_5];
	ld.param.u32 	%r15, [_Z15RadixSortKernelPjS_S_S_S_S_jj_param_6];
	ld.param.u32 	%r16, [_Z15RadixSortKernelPjS_S_S_S_S_jj_param_7];
	cvta.to.global.u64 	%rd1, %rd13;
	cvta.to.global.u64 	%rd2, %rd12;
	cvta.to.global.u64 	%rd3, %rd11;
	cvta.to.global.u64 	%rd4, %rd10;
	mov.u32 	%r1, %ctaid.x;
	mov.u32 	%r2, %ntid.x;
	mov.u32 	%r3, %tid.x;
	mad.lo.s32 	%r4, %r1, %r2, %r3;
	setp.ge.u32 	%p4, %r4, %r15;
	@%p4 bra 	$L__BB0_2;
	cvta.to.global.u64 	%rd14, %rd8;
	mul.wide.u32 	%rd15, %r4, 4;
	add.s64 	%rd16, %rd14, %rd15;
	ld.global.u32 	%r53, [%rd16];
	shr.u32 	%r18, %r53, %r16;
	and.b32  	%r19, %r18, 1;
	add.s64 	%rd17, %rd4, %rd15;
	st.global.u32 	[%rd17], %r19;
	setp.eq.s32 	%p21, %r19, 0;
$L__BB0_2:
	setp.ge.u32 	%p5, %r4, %r15;
	bar.sync 	0;
	shl.b32 	%r20, %r3, 2;
	mov.u32 	%r21, _ZZ26runSinglePassInclusiveScanPjS_S_jE12shared_array;
	add.s32 	%r7, %r21, %r20;
	mul.wide.u32 	%rd18, %r4, 4;
	add.s64 	%rd5, %rd4, %rd18;
	@%p5 bra 	$L__BB0_4;
	ld.global.u32 	%r23, [%rd5];
	st.shared.u32 	[%r7], %r23;
	bra.uni 	$L__BB0_5;
$L__BB0_4:
	mov.b32 	%r22, 0;
	st.shared.u32 	[%r7], %r22;
$L__BB0_5:
	bar.sync 	0;
	setp.lt.u32 	%p6, %r2, 2;
	@%p6 bra 	$L__BB0_12;
	mov.b32 	%r54, 1;
$L__BB0_7:
	setp.lt.u32 	%p7, %r3, %r54;
	@%p7 bra 	$L__BB0_9;
	ld.shared.u32 	%r25, [%r7];
	sub.s32 	%r26, %r3, %r54;
	shl.b32 	%r27, %r26, 2;
	add.s32 	%r29, %r21, %r27;
	ld.shared.u32 	%r30, [%r29];
	add.s32 	%r31, %r30, %r25;
	cvt.rn.f32.u32 	%f12, %r31;
$L__BB0_9:
	setp.lt.u32 	%p8, %r3, %r54;
	bar.sync 	0;
	@%p8 bra 	$L__BB0_11;
	cvt.rzi.u32.f32 	%r32, %f12;
	st.shared.u32 	[%r7], %r32;
$L__BB0_11:
	bar.sync 	0;
	shl.b32 	%r54, %r54, 1;
	setp.lt.u32 	%p9, %r54, %r2;
	@%p9 bra 	$L__BB0_7;
$L__BB0_12:
	add.s32 	%r10, %r2, -1;
	setp.ne.s32 	%p10, %r3, %r10;
	mul.wide.u32 	%rd19, %r1, 4;
	add.s64 	%rd6, %rd3, %rd19;
	@%p10 bra 	$L__BB0_15;
	ld.shared.u32 	%r33, [%r7];
	st.global.u32 	[%rd6], %r33;
	setp.ne.s32 	%p11, %r1, 0;
	@%p11 bra 	$L__BB0_15;
	atom.global.add.u32 	%r34, [%rd2], 1;
$L__BB0_15:
	bar.sync 	0;
	setp.ne.s32 	%p12, %r3, 0;
	setp.eq.s32 	%p13, %r1, 0;
	or.pred  	%p14, %p12, %p13;
	@%p14 bra 	$L__BB0_19;
	add.s32 	%r11, %r1, -1;
	mul.wide.u32 	%rd20, %r11, 4;
	add.s64 	%rd7, %rd2, %rd20;
$L__BB0_17:
	atom.global.or.b32 	%r36, [%rd7], 0;
	setp.eq.s32 	%p15, %r36, 0;
	@%p15 bra 	$L__BB0_17;
	add.s64 	%rd22, %rd3, %rd20;
	ld.global.u32 	%r37, [%rd22];
	cvt.rn.f32.u32 	%f5, %r37;
	st.shared.f32 	[_ZZ26runSinglePassInclusiveScanPjS_S_jE19shared_previous_sum], %f5;
	ld.global.u32 	%r38, [%rd6];
	cvt.rn.f32.u32 	%f6, %r38;
	add.f32 	%f7, %f5, %f6;
	cvt.rzi.u32.f32 	%r39, %f7;
	st.global.u32 	[%rd6], %r39;
	membar.gl;
	add.s64 	%rd24, %rd2, %rd19;
	atom.global.add.u32 	%r40, [%rd24], 1;
	bra.uni 	$L__BB0_20;
$L__BB0_19:
	mov.b32 	%r35, 0;
	st.shared.u32 	[_ZZ26runSinglePassInclusiveScanPjS_S_jE19shared_previous_sum], %r35;
$L__BB0_20:
	bar.sync 	0;
	setp.ge.u32 	%p16, %r3, %r15;
	@%p16 bra 	$L__BB0_22;
	ld.shared.u32 	%r41, [%r7];
	cvt.rn.f32.u32 	%f8, %r41;
	ld.shared.f32 	%f9, [_ZZ26runSinglePassInclusiveScanPjS_S_jE19shared_previous_sum];
	add.f32 	%f10, %f9, %f8;
	cvt.rzi.u32.f32 	%r42, %f10;
	st.global.u32 	[%rd5], %r42;
$L__BB0_22:
	setp.ne.s32 	%p17, %r3, %r10;
	membar.gl;
	@%p17 bra 	$L__BB0_24;
	atom.global.add.u32 	%r43, [%rd1], 1;
$L__BB0_24:
	mov.u32 	%r12, %nctaid.x;
$L__BB0_25:
	atom.global.or.b32 	%r44, [%rd1], 0;
	setp.lt.u32 	%p18, %r44, %r12;
	@%p18 bra 	$L__BB0_25;
	setp.ge.u32 	%p19, %r4, %r15;
	@%p19 bra 	$L__BB0_30;
	setp.eq.s32 	%p20, %r4, 0;
	mov.b32 	%r55, 0;
	@%p20 bra 	$L__BB0_29;
	add.s32 	%r46, %r4, -1;
	mul.wide.u32 	%rd25, %r46, 4;
	add.s64 	%rd26, %rd4, %rd25;
	ld.global.u32 	%r55, [%rd26];
$L__BB0_29:
	add.s32 	%r47, %r15, -1;
	mul.wide.u32 	%rd27, %r47, 4;
	add.s64 	%rd28, %rd4, %rd27;
	ld.global.u32 	%r48, [%rd28];
	sub.s32 	%r49, %r4, %r55;
	add.s32 	%r50, %r55, %r15;
	sub.s32 	%r51, %r50, %r48;
	selp.b32 	%r52, %r49, %r51, %p21;
	cvta.to.global.u64 	%rd29, %rd9;
	mul.wide.u32 	%rd30, %r52, 4;
	add.s64 	%rd31, %rd29, %rd30;
	st.global.u32 	[%rd31], %r53;
$L__BB0_30:
	ret;

}


// ===== COMPILED SASS (sm_100) =====

	.target	sm_100

	.elftype	@"ET_EXEC"


//--------------------- .note.nv.tkinfo           --------------------------
	.section	.note.nv.tkinfo,"",@"SHT_NOTE"
	.sectionflags	@"SHF_NOTE_NV_TKINFO"
	.tkinfo
        /*0018*/ 	.word	0x00000002
        /*0030*/ 	.string	""
        /*0030*/ 	.string	"ptxas"
        /*0030*/ 	.string	"Cuda compilation tools, release 13.0, V13.0.88"
        /*0030*/ 	.string	"Build cuda_13.0.r13.0/compiler.36424714_0"
        /*0030*/ 	.string	"-arch sm_100 -m 64 "



//--------------------- .note.nv.cuinfo           --------------------------
	.section	.note.nv.cuinfo,"",@"SHT_NOTE"
	.sectionflags	@"SHF_NOTE_NV_CUINFO"
        /*0018*/ 	.short	0x0002
        /*001a*/ 	.short	0x0064
        /*001c*/ 	.short	0x0082
	.zero		2


//--------------------- .nv.info                  --------------------------
	.section	.nv.info,"",@"SHT_CUDA_INFO"
	.align	4


	//----- nvinfo : EIATTR_REGCOUNT
	.align		4
        /*0000*/ 	.byte	0x04, 0x2f
        /*0002*/ 	.short	(.L_1 - .L_0)
	.align		4
.L_0:
        /*0004*/ 	.word	index@(_Z15RadixSortKernelPjS_S_S_S_S_jj)
        /*0008*/ 	.word	0x00000014


	//----- nvinfo : EIATTR_FRAME_SIZE
	.align		4
.L_1:
        /*000c*/ 	.byte	0x04, 0x11
        /*000e*/ 	.short	(.L_3 - .L_2)
	.align		4
.L_2:
        /*0010*/ 	.word	index@(_Z15RadixSortKernelPjS_S_S_S_S_jj)
        /*0014*/ 	.word	0x00000000


	//----- nvinfo : EIATTR_MIN_STACK_SIZE
	.align		4
.L_3:
        /*0018*/ 	.byte	0x04, 0x12
        /*001a*/ 	.short	(.L_5 - .L_4)
	.align		4
.L_4:
        /*001c*/ 	.word	index@(_Z15RadixSortKernelPjS_S_S_S_S_jj)
        /*0020*/ 	.word	0x00000000
.L_5:


//--------------------- .nv.compat                --------------------------
	.section	.nv.compat,"",@"SHT_CUDA_COMPAT_INFO"
	.align	4
        /*0000*/ 	.byte	0x02, 0x09, 0x00, 0x00, 0x02, 0x02, 0x01, 0x00, 0x02, 0x05, 0x05, 0x00, 0x03, 0x07, 0x01, 0x01
        /*0010*/ 	.byte	0x02, 0x03, 0x00, 0x00, 0x02, 0x06, 0x01, 0x00, 0x04, 0x0b, 0x08, 0x00, 0x09, 0x00, 0x00, 0x00
        /*0020*/ 	.byte	0x00, 0x00, 0x00, 0x00


//--------------------- .nv.info._Z15RadixSortKernelPjS_S_S_S_S_jj --------------------------
	.section	.nv.info._Z15RadixSortKernelPjS_S_S_S_S_jj,"",@"SHT_CUDA_INFO"
	.sectionflags	@""
	.align	4


	//----- nvinfo : EIATTR_CUDA_API_VERSION
	.align		4
        /*0000*/ 	.byte	0x04, 0x37
        /*0002*/ 	.short	(.L_7 - .L_6)
.L_6:
        /*0004*/ 	.word	0x00000082


	//----- nvinfo : EIATTR_KPARAM_INFO
	.align		4
.L_7:
        /*0008*/ 	.byte	0x04, 0x17
        /*000a*/ 	.short	(.L_9 - .L_8)
.L_8:
        /*000c*/ 	.word	0x00000000
        /*0010*/ 	.short	0x0007
        /*0012*/ 	.short	0x0034
        /*0014*/ 	.byte	0x00, 0xf0, 0x11, 0x00


	//----- nvinfo : EIATTR_KPARAM_INFO
	.align		4
.L_9:
        /*0018*/ 	.byte	0x04, 0x17
        /*001a*/ 	.short	(.L_11 - .L_10)
.L_10:
        /*001c*/ 	.word	0x00000000
        /*0020*/ 	.short	0x0006
        /*0022*/ 	.short	0x0030
        /*0024*/ 	.byte	0x00, 0xf0, 0x11, 0x00


	//----- nvinfo : EIATTR_KPARAM_INFO
	.align		4
.L_11:
        /*0028*/ 	.byte	0x04, 0x17
        /*002a*/ 	.short	(.L_13 - .L_12)
.L_12:
        /*002c*/ 	.word	0x00000000
        /*0030*/ 	.short	0x0005
        /*0032*/ 	.short	0x0028
        /*0034*/ 	.byte	0x00, 0xf5, 0x21, 0x00


	//----- nvinfo : EIATTR_KPARAM_INFO
	.align		4
.L_13:
        /*0038*/ 	.byte	0x04, 0x17
        /*003a*/ 	.short	(.L_15 - .L_14)
.L_14:
        /*003c*/ 	.word	0x00000000
        /*0040*/ 	.short	0x0004
        /*0042*/ 	.short	0x0020
        /*0044*/ 	.byte	0x00, 0xf5, 0x21, 0x00


	//----- nvinfo : EIATTR_KPARAM_INFO
	.align		4
.L_15:
        /*0048*/ 	.byte	0x04, 0x17
        /*004a*/ 	.short	(.L_17 - .L_16)
.L_16:
        /*004c*/ 	.word	0x00000000
        /*0050*/ 	.short	0x0003
        /*0052*/ 	.short	0x0018
        /*0054*/ 	.byte	0x00, 0xf5, 0x21, 0x00


	//----- nvinfo : EIATTR_KPARAM_INFO
	.align		4
.L_17:
        /*0058*/ 	.byte	0x04, 0x17
        /*005a*/ 	.short	(.L_19 - .L_18)
.L_18:
        /*005c*/ 	.word	0x00000000
        /*0060*/ 	.short	0x0002
        /*0062*/ 	.short	0x0010
        /*0064*/ 	.byte	0x00, 0xf5, 0x21, 0x00


	//----- nvinfo : EIATTR_KPARAM_INFO
	.align		4
.L_19:
        /*0068*/ 	.byte	0x04, 0x17
        /*006a*/ 	.short	(.L_21 - .L_20)
.L_20:
        /*006c*/ 	.word	0x00000000
        /*0070*/ 	.short	0x0001
        /*0072*/ 	.short	0x0008
        /*0074*/ 	.byte	0x00, 0xf5, 0x21, 0x00


	//----- nvinfo : EIATTR_KPARAM_INFO
	.align		4
.L_21:
        /*0078*/ 	.byte	0x04, 0x17
        /*007a*/ 	.short	(.L_23 - .L_22)
.L_22:
        /*007c*/ 	.word	0x00000000
        /*0080*/ 	.short	0x0000
        /*0082*/ 	.short	0x0000
        /*0084*/ 	.byte	0x00, 0xf5, 0x21, 0x00


	//----- nvinfo : EIATTR_SPARSE_MMA_MASK
	.align		4
.L_23:
        /*0088*/ 	.byte	0x03, 0x50
        /*008a*/ 	.short	0x0000


	//----- nvinfo : EIATTR_MAXREG_COUNT
	.align		4
        /*008c*/ 	.byte	0x03, 0x1b
        /*008e*/ 	.short	0x00ff


	//----- nvinfo : EIATTR_NUM_BARRIERS
	.align		4
        /*0090*/ 	.byte	0x02, 0x4c
        /*0092*/ 	.byte	0x01
	.zero		1


	//----- nvinfo : EIATTR_MERCURY_ISA_VERSION
	.align		4
        /*0094*/ 	.byte	0x03, 0x5f
        /*0096*/ 	.short	0x0101


	//----- nvinfo : EIATTR_INT_WARP_WIDE_INSTR_OFFSETS
	.align		4
        /*0098*/ 	.byte	0x04, 0x31
        /*009a*/ 	.short	(.L_25 - .L_24)


	//   ....[0]....
.L_24:
        /*009c*/ 	.word	0x00000370


	//   ....[1]....
        /*00a0*/ 	.word	0x000005c0


	//----- nvinfo : EIATTR_VRC_CTA_INIT_COUNT
	.align		4
.L_25:
        /*00a4*/ 	.byte	0x02, 0x4a
	.zero		1
	.zero		1


	//----- nvinfo : EIATTR_EXIT_INSTR_OFFSETS
	.align		4
        /*00a8*/ 	.byte	0x04, 0x1c
        /*00aa*/ 	.short	(.L_27 - .L_26)


	//   ....[0]....
.L_26:
        /*00ac*/ 	.word	0x00000850


	//   ....[1]....
        /*00b0*/ 	.word	0x00000940


	//----- nvinfo : EIATTR_CRS_STACK_SIZE
	.align		4
.L_27:
        /*00b4*/ 	.byte	0x04, 0x1e
        /*00b6*/ 	.short	(.L_29 - .L_28)
.L_28:
        /*00b8*/ 	.word	0x00000000


	//----- nvinfo : EIATTR_CBANK_PARAM_SIZE
	.align		4
.L_29:
        /*00bc*/ 	.byte	0x03, 0x19
        /*00be*/ 	.short	0x0038


	//----- nvinfo : EIATTR_PARAM_CBANK
	.align		4
        /*00c0*/ 	.byte	0x04, 0x0a
        /*00c2*/ 	.short	(.L_31 - .L_30)
	.align		4
.L_30:
        /*00c4*/ 	.word	index@(.nv.constant0._Z15RadixSortKernelPjS_S_S_S_S_jj)
        /*00c8*/ 	.short	0x0380
        /*00ca*/ 	.short	0x0038


	//----- nvinfo : EIATTR_SW_WAR
	.align		4
.L_31:
        /*00cc*/ 	.byte	0x04, 0x36
        /*00ce*/ 	.short	(.L_33 - .L_32)
.L_32:
        /*00d0*/ 	.word	0x00000008
.L_33:


//--------------------- .nv.callgraph             --------------------------
	.section	.nv.callgraph,"",@"SHT_CUDA_CALLGRAPH"
	.align	4
	.sectionentsize	8
	.align		4
        /*0000*/ 	.word	0x00000000
	.align		4
        /*0004*/ 	.word	0xffffffff
	.align		4
        /*0008*/ 	.word	0x00000000
	.align		4
        /*000c*/ 	.word	0xfffffffe
	.align		4
        /*0010*/ 	.word	0x00000000
	.align		4
        /*0014*/ 	.word	0xfffffffd
	.align		4
        /*0018*/ 	.word	0x00000000
	.align		4
        /*001c*/ 	.word	0xfffffffc


//--------------------- .text._Z15RadixSortKernelPjS_S_S_S_S_jj --------------------------
	.section	.text._Z15RadixSortKernelPjS_S_S_S_S_jj,"ax",@progbits
	.align	128
        .global         _Z15RadixSortKernelPjS_S_S_S_S_jj
        .type           _Z15RadixSortKernelPjS_S_S_S_S_jj,@function
        .size           _Z15RadixSortKernelPjS_S_S_S_S_jj,(.L_x_13 - _Z15RadixSortKernelPjS_S_S_S_S_jj)
        .other          _Z15RadixSortKernelPjS_S_S_S_S_jj,@"STO_CUDA_ENTRY STV_DEFAULT"
_Z15RadixSortKernelPjS_S_S_S_S_jj:
.text._Z15RadixSortKernelPjS_S_S_S_S_jj:
[----:B------:R-:W-:Y:S01]  /*0000*/  LDC R1, c[0x0][0x37c] ;  /* 0x0000df00ff017b82 */ /* 0x000fe20000000800 */
[----:B------:R-:W0:Y:S01]  /*0010*/  S2R R6, SR_CTAID.X ;  /* 0x0000000000067919 */ /* 0x000e220000002500 */
[----:B------:R-:W0:Y:S06]  /*0020*/  LDCU UR6, c[0x0][0x360] ;  /* 0x00006c00ff0677ac */ /* 0x000e2c0008000800 */
[----:B------:R-:W1:Y:S01]  /*0030*/  LDC.64 R4, c[0x0][0x390] ;  /* 0x0000e400ff047b82 */ /* 0x000e620000000a00 */
[----:B------:R-:W0:Y:S01]  /*0040*/  S2R R3, SR_TID.X ;  /* 0x0000000000037919 */ /* 0x000e220000002100 */
[----:B------:R-:W2:Y:S01]  /*0050*/  LDCU UR4, c[0x0][0x3b0] ;  /* 0x00007600ff0477ac */ /* 0x000ea20008000800 */
[----:B------:R-:W3:Y:S05]  /*0060*/  LDCU.64 UR8, c[0x0][0x358] ;  /* 0x00006b00ff0877ac */ /* 0x000eea0008000a00 */
[----:B------:R-:W4:Y:S08]  /*0070*/  S2UR UR5, SR_CgaCtaId ;  /* 0x00000000000579c3 */ /* 0x000f300000008800 */
[----:B------:R-:W1:Y:S01]  /*0080*/  LDC.64 R8, c[0x0][0x398] ;  /* 0x0000e600ff087b82 */ /* 0x000e620000000a00 */
[----:B0-----:R-:W-:-:S05]  /*0090*/  IMAD R2, R6, UR6, R3 ;  /* 0x0000000606027c24 */ /* 0x001fca000f8e0203 */
[----:B--2---:R-:W-:-:S13]  /*00a0*/  ISETP.GE.U32.AND P0, PT, R2, UR4, PT ;  /* 0x0000000402007c0c */ /* 0x004fda000bf06070 */
[----:B------:R-:W0:Y:S08]  /*00b0*/  @!P0 LDC.64 R10, c[0x0][0x380] ;  /* 0x0000e000ff0a8b82 */ /* 0x000e300000000a00 */
[----:B------:R-:W2:Y:S01]  /*00c0*/  @!P0 LDC R7, c[0x0][0x3b4] ;  /* 0x0000ed00ff078b82 */ /* 0x000ea20000000800 */
[----:B0-----:R-:W-:-:S05]  /*00d0*/  @!P0 IMAD.WIDE.U32 R10, R2, 0x4, R10 ;  /* 0x00000004020a8825 */ /* 0x001fca00078e000a */
[----:B---3--:R-:W2:Y:S01]  /*00e0*/  @!P0 LDG.E R0, desc[UR8][R10.64] ;  /* 0x000000080a008981 */ /* 0x008ea2000c1e1900 */
[----:B-1----:R-:W-:Y:S01]  /*00f0*/  IMAD.WIDE.U32 R4, R2, 0x4, R4 ;  /* 0x0000000402047825 */ /* 0x002fe200078e0004 */
[----:B--2---:R-:W-:-:S04]  /*0100*/  @!P0 SHF.R.U32.HI R7, RZ, R7, R0 ;  /* 0x00000007ff078219 */ /* 0x004fc80000011600 */
[----:B------:R-:W-:-:S05]  /*0110*/  @!P0 LOP3.LUT P1, R13, R7, 0x1, RZ, 0xc0, !PT ;  /* 0x00000001070d8812 */ /* 0x000fca000782c0ff */
[----:B------:R0:W-:Y:S01]  /*0120*/  @!P0 STG.E desc[UR8][R4.64], R13 ;  /* 0x0000000d04008986 */ /* 0x0001e2000c101908 */
[----:B------:R-:W-:Y:S06]  /*0130*/  BAR.SYNC.DEFER_BLOCKING 0x0 ;  /* 0x0000000000007b1d */ /* 0x000fec0000010000 */
[----:B------:R-:W2:Y:S01]  /*0140*/  @!P0 LDG.E R12, desc[UR8][R4.64] ;  /* 0x00000008040c8981 */ /* 0x000ea2000c1e1900 */
[----:B------:R-:W-:Y:S01]  /*0150*/  UMOV UR4, 0x400 ;  /* 0x0000040000047882 */ /* 0x000fe20000000000 */
[----:B------:R-:W-:Y:S02]  /*0160*/  UISETP.GE.U32.AND UP0, UPT, UR6, 0x2, UPT ;  /* 0x000000020600788c */ /* 0x000fe4000bf06070 */
[----:B----4-:R-:W-:-:S06]  /*0170*/  ULEA UR4, UR5, UR4, 0x18 ;  /* 0x0000000405047291 */ /* 0x010fcc000f8ec0ff */
[----:B------:R-:W-:-:S05]  /*0180*/  LEA R7, R3, UR4, 0x2 ;  /* 0x0000000403077c11 */ /* 0x000fca000f8e10ff */
[----:B--2---:R0:W-:Y:S04]  /*0190*/  @!P0 STS [R7], R12 ;  /* 0x0000000c07008388 */ /* 0x0041e80000000800 */
[----:B------:R0:W-:Y:S01]  /*01a0*/  @P0 STS [R7], RZ ;  /* 0x000000ff07000388 */ /* 0x0001e20000000800 */
[----:B------:R-:W-:Y:S06]  /*01b0*/  BAR.SYNC.DEFER_BLOCKING 0x0 ;  /* 0x0000000000007b1d */ /* 0x000fec0000010000 */
[----:B------:R-:W-:Y:S05]  /*01c0*/  BRA.U !UP0, `(.L_x_0) ;  /* 0x00000001083c7547 */ /* 0x000fea000b800000 */
[----:B------:R-:W-:-:S05]  /*01d0*/  UMOV UR5, 0x1 ;  /* 0x0000000100057882 */ /* 0x000fca0000000000 */
.L_x_1:
[----:B------:R-:W-:-:S13]  /*01e0*/  ISETP.GE.U32.AND P0, PT, R3, UR5, PT ;  /* 0x0000000503007c0c */ /* 0x000fda000bf06070 */
[----:B-1----:R-:W-:Y:S01]  /*01f0*/  @P0 VIADD R10, R3, -UR5 ;  /* 0x80000005030a0c36 */ /* 0x002fe20008000000 */
[----:B------:R-:W-:-:S04]  /*0200*/  USHF.L.U32 UR5, UR5, 0x1, URZ ;  /* 0x0000000105057899 */ /* 0x000fc800080006ff */
[----:B------:R-:W-:Y:S01]  /*0210*/  @P0 LEA R11, R10, UR4, 0x2 ;  /* 0x000000040a0b0c11 */ /* 0x000fe2000f8e10ff */
[----:B------:R-:W-:Y:S01]  /*0220*/  UISETP.GE.U32.AND UP0, UPT, UR5, UR6, UPT ;  /* 0x000000060500728c */ /* 0x000fe2000bf06070 */
[----:B------:R-:W-:Y:S04]  /*0230*/  @P0 LDS R10, [R7] ;  /* 0x00000000070a0984 */ /* 0x000fe80000000800 */
[----:B------:R-:W1:Y:S02]  /*0240*/  @P0 LDS R11, [R11] ;  /* 0x000000000b0b0984 */ /* 0x000e640000000800 */
[----:B-1----:R-:W-:-:S05]  /*0250*/  @P0 IMAD.IADD R10, R10, 0x1, R11 ;  /* 0x000000010a0a0824 */ /* 0x002fca00078e020b */
[----:B0-----:R-:W-:-:S04]  /*0260*/  @P0 I2FP.F32.U32 R12, R10 ;  /* 0x0000000a000c0245 */ /* 0x001fc80000201000 */
[----:B------:R-:W0:Y:S01]  /*0270*/  @P0 F2I.U32.TRUNC.NTZ R10, R12 ;  /* 0x0000000c000a0305 */ /* 0x000e22000020f000 */
[----:B------:R-:W-:Y:S06]  /*0280*/  BAR.SYNC.DEFER_BLOCKING 0x0 ;  /* 0x0000000000007b1d */ /* 0x000fec0000010000 */
[----:B0-----:R1:W-:Y:S02]  /*0290*/  @P0 STS [R7], R10 ;  /* 0x0000000a07000388 */ /* 0x0013e40000000800 */
[----:B------:R-:W-:Y:S06]  /*02a0*/  BAR.SYNC.DEFER_BLOCKING 0x0 ;  /* 0x0000000000007b1d */ /* 0x000fec0000010000 */
[----:B------:R-:W-:Y:S05]  /*02b0*/  BRA.U !UP0, `(.L_x_1) ;  /* 0xfffffffd08c87547 */ /* 0x000fea000b83ffff */
.L_x_0:
[----:B------:R-:W-:Y:S01]  /*02c0*/  UIADD3 UR4, UPT, UPT, UR6, -0x1, URZ ;  /* 0xffffffff06047890 */ /* 0x000fe2000fffe0ff */
[----:B------:R-:W-:Y:S01]  /*02d0*/  BSSY.RECONVERGENT B0, `(.L_x_2) ;  /* 0x000000f000007945 */ /* 0x000fe20003800200 */
[----:B-1----:R-:W-:-:S04]  /*02e0*/  IMAD.WIDE.U32 R10, R6, 0x4, R8 ;  /* 0x00000004060a7825 */ /* 0x002fc800078e0008 */
[----:B------:R-:W-:-:S13]  /*02f0*/  ISETP.NE.AND P2, PT, R3, UR4, PT ;  /* 0x0000000403007c0c */ /* 0x000fda000bf45270 */
[----:B------:R-:W-:Y:S05]  /*0300*/  @P2 BRA `(.L_x_3) ;  /* 0x00000000002c2947 */ /* 0x000fea0003800000 */
[----:B0-----:R-:W0:Y:S01]  /*0310*/  LDS R13, [R7] ;  /* 0x00000000070d7984 */ /* 0x001e220000000800 */
[----:B------:R-:W-:-:S03]  /*0320*/  ISETP.NE.AND P0, PT, R6, RZ, PT ;  /* 0x000000ff0600720c */ /* 0x000fc60003f05270 */
[----:B0-----:R1:W-:Y:S10]  /*0330*/  STG.E desc[UR8][R10.64], R13 ;  /* 0x0000000d0a007986 */ /* 0x0013f4000c101908 */
[----:B------:R-:W-:Y:S05]  /*0340*/  @P0 BRA `(.L_x_3) ;  /* 0x00000000001c0947 */ /* 0x000fea0003800000 */
[----:B------:R-:W0:Y:S01]  /*0350*/  S2R R14, SR_LANEID ;  /* 0x00000000000e7919 */ /* 0x000e220000000000 */
[----:B-1----:R-:W1:Y:S01]  /*0360*/  LDC.64 R12, c[0x0][0x3a0] ;  /* 0x0000e800ff0c7b82 */ /* 0x002e620000000a00 */
[----:B------:R-:W-:Y:S02]  /*0370*/  VOTEU.ANY UR4, UPT, PT ;  /* 0x0000000000047886 */ /* 0x000fe400038e0100 */
[----:B------:R-:W-:Y:S02]  /*0380*/  UFLO.U32 UR5, UR4 ;  /* 0x00000004000572bd */ /* 0x000fe400080e0000 */
[----:B------:R-:W1:Y:S04]  /*0390*/  POPC R15, UR4 ;  /* 0x00000004000f7d09 */ /* 0x000e680008000000 */
[----:B0-----:R-:W-:-:S13]  /*03a0*/  ISETP.EQ.U32.AND P0, PT, R14, UR5, PT ;  /* 0x000000050e007c0c */ /* 0x001fda000bf02070 */
[----:B-1----:R2:W5:Y:S02]  /*03b0*/  @P0 ATOMG.E.ADD.STRONG.GPU PT, RZ, desc[UR8][R12.64], R15 ;  /* 0x8000000f0cff09a8 */ /* 0x00256400081ef108 */
.L_x_3:
[----:B------:R-:W-:Y:S05]  /*03c0*/  BSYNC.RECONVERGENT B0 ;  /* 0x0000000000007941 */ /* 0x000fea0003800200 */
.L_x_2:
[----:B------:R-:W-:Y:S01]  /*03d0*/  BAR.SYNC.DEFER_BLOCKING 0x0 ;  /* 0x0000000000007b1d */ /* 0x000fe20000010000 */
[----:B------:R-:W-:-:S04]  /*03e0*/  ISETP.NE.AND P0, PT, R6, RZ, PT ;  /* 0x000000ff0600720c */ /* 0x000fc80003f05270 */
[----:B------:R-:W-:-:S13]  /*03f0*/  ISETP.NE.OR P0, PT, R3, RZ, !P0 ;  /* 0x000000ff0300720c */ /* 0x000fda0004705670 */
[----:B------:R-:W-:Y:S05]  /*0400*/  @P0 BRA `(.L_x_4) ;  /* 0x0000000000880947 */ /* 0x000fea0003800000 */
[----:B012---:R-:W0:Y:S01]  /*0410*/  LDC.64 R12, c[0x0][0x3a0] ;  /* 0x0000e800ff0c7b82 */ /* 0x007e220000000a00 */
[----:B------:R-:W-:Y:S01]  /*0420*/  VIADD R15, R6, 0xffffffff ;  /* 0xffffffff060f7836 */ /* 0x000fe20000000000 */
[----:B------:R-:W-:Y:S03]  /*0430*/  BSSY B0, `(.L_x_5) ;  /* 0x0000006000007945 */ /* 0x000fe60003800000 */
[----:B0-----:R-:W-:-:S07]  /*0440*/  IMAD.WIDE.U32 R16, R15, 0x4, R12 ;  /* 0x000000040f107825 */ /* 0x001fce00078e000c */
.L_x_6:
[----:B------:R-:W-:Y:S05]  /*0450*/  YIELD ;  /* 0x0000000000007946 */ /* 0x000fea0003800000 */
[----:B------:R-:W2:Y:S02]  /*0460*/  ATOMG.E.OR.STRONG.GPU PT, R14, desc[UR8][R16.64], RZ ;  /* 0x800000ff100e79a8 */ /* 0x000ea4000b1ef108 */
[----:B--2---:R-:W-:-:S13]  /*0470*/  ISETP.NE.AND P0, PT, R14, RZ, PT ;  /* 0x000000ff0e00720c */ /* 0x004fda0003f05270 */
[----:B------:R-:W-:Y:S05]  /*0480*/  @!P0 BRA `(.L_x_6) ;  /* 0xfffffffc00f08947 */ /* 0x000fea000383ffff */
[----:B------:R-:W-:Y:S05]  /*0490*/  BSYNC B0 ;  /* 0x0000000000007941 */ /* 0x000fea0003800000 */
.L_x_5:
[----:B------:R-:W-:Y:S01]  /*04a0*/  IMAD.WIDE.U32 R8, R15, 0x4, R8 ;  /* 0x000000040f087825 */ /* 0x000fe200078e0008 */
[----:B------:R-:W2:Y:S05]  /*04b0*/  LDG.E R14, desc[UR8][R10.64] ;  /* 0x000000080a0e7981 */ /* 0x000eaa000c1e1900 */
[----:B------:R-:W3:Y:S01]  /*04c0*/  LDG.E R8, desc[UR8][R8.64] ;  /* 0x0000000808087981 */ /* 0x000ee2000c1e1900 */
[----:B------:R-:W0:Y:S01]  /*04d0*/  S2UR UR5, SR_CgaCtaId ;  /* 0x00000000000579c3 */ /* 0x000e220000008800 */
[----:B------:R-:W-:Y:S01]  /*04e0*/  UMOV UR4, 0x400 ;  /* 0x0000040000047882 */ /* 0x000fe20000000000 */
[----:B------:R-:W1:Y:S01]  /*04f0*/  S2R R16, SR_LANEID ;  /* 0x0000000000107919 */ /* 0x000e620000000000 */
[----:B0-----:R-:W-:-:S06]  /*0500*/  ULEA UR4, UR5, UR4, 0x18 ;  /* 0x0000000405047291 */ /* 0x001fcc000f8ec0ff */
[----:B------:R-:W-:Y:S01]  /*0510*/  IMAD.U32 R17, RZ, RZ, UR4 ;  /* 0x00000004ff117e24 */ /* 0x000fe2000f8e00ff */
[----:B--2---:R-:W-:Y:S02]  /*0520*/  I2FP.F32.U32 R15, R14 ;  /* 0x0000000e000f7245 */ /* 0x004fe40000201000 */
[----:B---3--:R-:W-:-:S05]  /*0530*/  I2FP.F32.U32 R14, R8 ;  /* 0x00000008000e7245 */ /* 0x008fca0000201000 */
[----:B------:R-:W-:Y:S01]  /*0540*/  FADD R15, R14, R15 ;  /* 0x0000000f0e0f7221 */ /* 0x000fe20000000000 */
[----:B------:R0:W-:Y:S05]  /*0550*/  STS [R17+0x10], R14 ;  /* 0x0000100e11007388 */ /* 0x0001ea0000000800 */
[----:B------:R-:W2:Y:S02]  /*0560*/  F2I.U32.TRUNC.NTZ R15, R15 ;  /* 0x0000000f000f7305 */ /* 0x000ea4000020f000 */
[----:B--2---:R0:W-:Y:S01]  /*0570*/  STG.E desc[UR8][R10.64], R15 ;  /* 0x0000000f0a007986 */ /* 0x0041e2000c101908 */
[----:B------:R-:W-:Y:S06]  /*0580*/  MEMBAR.SC.GPU ;  /* 0x0000000000007992 */ /* 0x000fec0000002000 */
[----:B------:R-:W-:-:S00]  /*0590*/  ERRBAR ;  /* 0x00000000000079ab */ /* 0x000fc00000000000 */
[----:B------:R-:W-:Y:S06]  /*05a0*/  CGAERRBAR ;  /* 0x00000000000075ab */ /* 0x000fec0000000000 */
[----:B------:R-:W-:Y:S01]  /*05b0*/  CCTL.IVALL ;  /* 0x00000000ff00798f */ /* 0x000fe20002000000 */
[----:B------:R-:W-:Y:S01]  /*05c0*/  VOTEU.ANY UR4, UPT, PT ;  /* 0x0000000000047886 */ /* 0x000fe200038e0100 */
[----:B------:R-:W-:Y:S01]  /*05d0*/  IMAD.WIDE.U32 R12, R6, 0x4, R12 ;  /* 0x00000004060c7825 */ /* 0x000fe200078e000c */
[----:B------:R-:W-:Y:S02]  /*05e0*/  UFLO.U32 UR5, UR4 ;  /* 0x00000004000572bd */ /* 0x000fe400080e0000 */
[----:B------:R-:W2:Y:S04]  /*05f0*/  POPC R9, UR4 ;  /* 0x0000000400097d09 */ /* 0x000ea80008000000 */
[----:B-1----:R-:W-:-:S13]  /*0600*/  ISETP.EQ.U32.AND P0, PT, R16, UR5, PT ;  /* 0x0000000510007c0c */ /* 0x002fda000bf02070 */
[----:B--2---:R0:W5:Y:S01]  /*0610*/  @P0 ATOMG.E.ADD.STRONG.GPU PT, RZ, desc[UR8][R12.64], R9 ;  /* 0x800000090cff09a8 */ /* 0x00416200081ef108 */
[----:B------:R-:W-:Y:S05]  /*0620*/  BRA `(.L_x_7) ;  /* 0x0000000000147947 */ /* 0x000fea0003800000 */
.L_x_4:
[----:B------:R-:W3:Y:S01]  /*0630*/  S2UR UR5, SR_CgaCtaId ;  /* 0x00000000000579c3 */ /* 0x000ee20000008800 */
[----:B------:R-:W-:Y:S02]  /*0640*/  UMOV UR4, 0x400 ;  /* 0x0000040000047882 */ /* 0x000fe40000000000 */
[----:B---3--:R-:W-:-:S06]  /*0650*/  ULEA UR4, UR5, UR4, 0x18 ;  /* 0x0000000405047291 */ /* 0x008fcc000f8ec0ff */
[----:B------:R-:W-:-:S05]  /*0660*/  IMAD.U32 R17, RZ, RZ, UR4 ;  /* 0x00000004ff117e24 */ /* 0x000fca000f8e00ff */
[----:B------:R3:W-:Y:S02]  /*0670*/  STS [R17+0x10], RZ ;  /* 0x000010ff11007388 */ /* 0x0007e40000000800 */
.L_x_7:
[----:B------:R-:W-:Y:S05]  /*0680*/  WARPSYNC.ALL ;  /* 0x0000000000007948 */ /* 0x000fea0003800000 */
[----:B------:R-:W4:Y:S01]  /*0690*/  LDC R6, c[0x0][0x3b0] ;  /* 0x0000ec00ff067b82 */ /* 0x000f220000000800 */
[----:B------:R-:W0:Y:S07]  /*06a0*/  LDCU UR4, c[0x0][0x370] ;  /* 0x00006e00ff0477ac */ /* 0x000e2e0008000800 */
[----:B------:R-:W-:Y:S01]  /*06b0*/  BAR.SYNC.DEFER_BLOCKING 0x0 ;  /* 0x0000000000007b1d */ /* 0x000fe20000010000 */
[----:B----4-:R-:W-:-:S13]  /*06c0*/  ISETP.GE.U32.AND P0, PT, R3, R6, PT ;  /* 0x000000060300720c */ /* 0x010fda0003f06070 */
[----:B0-----:R-:W0:Y:S04]  /*06d0*/  @!P0 LDS R7, [R7] ;  /* 0x0000000007078984 */ /* 0x001e280000000800 */
[----:B------:R-:W4:Y:S01]  /*06e0*/  @!P0 LDS R8, [R17+0x10] ;  /* 0x0000100011088984 */ /* 0x000f220000000800 */
[----:B0-----:R-:W-:-:S05]  /*06f0*/  @!P0 I2FP.F32.U32 R3, R7 ;  /* 0x0000000700038245 */ /* 0x001fca0000201000 */
[----:B----4-:R-:W-:Y:S02]  /*0700*/  @!P0 FADD R3, R3, R8 ;  /* 0x0000000803038221 */ /* 0x010fe40000000000 */
[----:B------:R-:W0:Y:S04]  /*0710*/  LDC.64 R8, c[0x0][0x3a8] ;  /* 0x0000ea00ff087b82 */ /* 0x000e280000000a00 */
[----:B------:R-:W4:Y:S02]  /*0720*/  @!P0 F2I.U32.TRUNC.NTZ R3, R3 ;  /* 0x0000000300038305 */ /* 0x000f24000020f000 */
[----:B----4-:R4:W-:Y:S01]  /*0730*/  @!P0 STG.E desc[UR8][R4.64], R3 ;  /* 0x0000000304008986 */ /* 0x0109e2000c101908 */
[----:B------:R-:W-:Y:S06]  /*0740*/  MEMBAR.SC.GPU ;  /* 0x0000000000007992 */ /* 0x000fec0000002000 */
[----:B------:R-:W-:-:S00]  /*0750*/  ERRBAR ;  /* 0x00000000000079ab */ /* 0x000fc00000000000 */
[----:B------:R-:W-:Y:S06]  /*0760*/  CGAERRBAR ;  /* 0x00000000000075ab */ /* 0x000fec0000000000 */
[----:B------:R-:W-:Y:S01]  /*0770*/  CCTL.IVALL ;  /* 0x00000000ff00798f */ /* 0x000fe20002000000 */
[----:B------:R-:W-:Y:S04]  /*0780*/  BSSY.RECONVERGENT B0, `(.L_x_8) ;  /* 0x0000005000007945 */ /* 0x000fe80003800200 */
[----:B------:R-:W-:Y:S05]  /*0790*/  @P2 BRA `(.L_x_9) ;  /* 0x00000000000c2947 */ /* 0x000fea0003800000 */
[----:B----4-:R-:W4:Y:S01]  /*07a0*/  LDC.64 R4, c[0x0][0x3a8] ;  /* 0x0000ea00ff047b82 */ /* 0x010f220000000a00 */
[----:B------:R-:W-:-:S05]  /*07b0*/  IMAD.MOV.U32 R3, RZ, RZ, 0x1 ;  /* 0x00000001ff037424 */ /* 0x000fca00078e00ff */
[----:B----4-:R4:W5:Y:S02]  /*07c0*/  ATOMG.E.ADD.STRONG.GPU PT, RZ, desc[UR8][R4.64], R3 ;  /* 0x8000000304ff79a8 */ /* 0x01096400081ef108 */
.L_x_9:
[----:B------:R-:W-:Y:S05]  /*07d0*/  BSYNC.RECONVERGENT B0 ;  /* 0x0000000000007941 */ /* 0x000fea0003800200 */
.L_x_8:
[----:B------:R-:W-:Y:S01]  /*07e0*/  BSSY B0, `(.L_x_10) ;  /* 0x0000005000007945 */ /* 0x000fe20003800000 */
.L_x_11:
[----:B------:R-:W-:Y:S05]  /*07f0*/  YIELD ;  /* 0x0000000000007946 */ /* 0x000fea0003800000 */
[----:B0---4-:R-:W4:Y:S02]  /*0800*/  ATOMG.E.OR.STRONG.GPU PT, R3, desc[UR8][R8.64], RZ ;  /* 0x800000ff080379a8 */ /* 0x011f24000b1ef108 */
[----:B----4-:R-:W-:-:S13]  /*0810*/  ISETP.GE.U32.AND P0, PT, R3, UR4, PT ;  /* 0x0000000403007c0c */ /* 0x010fda000bf06070 */
[----:B------:R-:W-:Y:S05]  /*0820*/  @!P0 BRA `(.L_x_11) ;  /* 0xfffffffc00f08947 */ /* 0x000fea000383ffff */
[----:B------:R-:W-:Y:S05]  /*0830*/  BSYNC B0 ;  /* 0x0000000000007941 */ /* 0x000fea0003800000 */
.L_x_10:
[----:B------:R-:W-:-:S13]  /*0840*/  ISETP.GE.U32.AND P0, PT, R2, R6, PT ;  /* 0x000000060200720c */ /* 0x000fda0003f06070 */
[----:B------:R-:W-:Y:S05]  /*0850*/  @P0 EXIT ;  /* 0x000000000000094d */ /* 0x000fea0003800000 */
[----:B------:R-:W0:Y:S01]  /*0860*/  LDC.64 R4, c[0x0][0x390] ;  /* 0x0000e400ff047b82 */ /* 0x000e220000000a00 */
[----:B------:R-:W-:Y:S01]  /*0870*/  ISETP.NE.AND P0, PT, R2, RZ, PT ;  /* 0x000000ff0200720c */ /* 0x000fe20003f05270 */
[----:B------:R-:W-:Y:S02]  /*0880*/  VIADD R9, R6, 0xffffffff ;  /* 0xffffffff06097836 */ /* 0x000fe40000000000 */
[----:B------:R-:W-:-:S04]  /*0890*/  IMAD.MOV.U32 R3, RZ, RZ, RZ ;  /* 0x000000ffff037224 */ /* 0x000fc800078e00ff */
[----:B-1----:R-:W1:Y:S06]  /*08a0*/  LDC.64 R10, c[0x0][0x388] ;  /* 0x0000e200ff0a7b82 */ /* 0x002e6c0000000a00 */
[----:B------:R-:W-:Y:S02]  /*08b0*/  @P0 VIADD R7, R2, 0xffffffff ;  /* 0xffffffff02070836 */ /* 0x000fe40000000000 */
[----:B0-----:R-:W-:-:S04]  /*08c0*/  IMAD.WIDE.U32 R8, R9, 0x4, R4 ;  /* 0x0000000409087825 */ /* 0x001fc800078e0004 */
[----:B------:R-:W-:Y:S02]  /*08d0*/  @P0 IMAD.WIDE.U32 R4, R7, 0x4, R4 ;  /* 0x0000000407040825 */ /* 0x000fe400078e0004 */
[----:B------:R-:W4:Y:S04]  /*08e0*/  LDG.E R8, desc[UR8][R8.64] ;  /* 0x0000000808087981 */ /* 0x000f28000c1e1900 */
[----:B------:R-:W4:Y:S02]  /*08f0*/  @P0 LDG.E R3, desc[UR8][R4.64] ;  /* 0x0000000804030981 */ /* 0x000f24000c1e1900 */
[--C-:B----4-:R-:W-:Y:S01]  /*0900*/  IADD3 R7, PT, PT, -R8, R6, R3.reuse ;  /* 0x0000000608077210 */ /* 0x110fe20007ffe103 */
[----:B------:R-:W-:-:S04]  /*0910*/  @!P1 IMAD.IADD R7, R2, 0x1, -R3 ;  /* 0x0000000102079824 */ /* 0x000fc800078e0a03 */
[----:B-1----:R-:W-:-:S05]  /*0920*/  IMAD.WIDE.U32 R2, R7, 0x4, R10 ;  /* 0x0000000407027825 */ /* 0x002fca00078e000a */
[----:B------:R-:W-:Y:S01]  /*0930*/  STG.E desc[UR8][R2.64], R0 ;  /* 0x0000000002007986 */ /* 0x000fe2000c101908 */
[----:B------:R-:W-:Y:S05]  /*0940*/  EXIT ;  /* 0x000000000000794d */ /* 0x000fea0003800000 */
.L_x_12:
[----:B------:R-:W-:-:S00]  /*0950*/  BRA `(.L_x_12) ;  /* 0xfffffffc00fc7947 */ /* 0x000fc0000383ffff */
[----:B------:R-:W-:-:S00]  /*0960*/  NOP ;  /* 0x0000000000007918 */ /* 0x000fc00000000000 */
        /* <DEDUP_REMOVED lines=9> */
.L_x_13:


//--------------------- .nv.shared._Z15RadixSortKernelPjS_S_S_S_S_jj --------------------------
	.section	.nv.shared._Z15RadixSortKernelPjS_S_S_S_S_jj,"aw",@nobits
	.sectionflags	@""
	.align	4
.nv.shared._Z15RadixSortKernelPjS_S_S_S_S_jj:
	.zero		1044


//--------------------- .nv.shared.reserved.0     --------------------------
	.section	.nv.shared.reserved.0,"aw",@nobits
	.weak		__nv_reservedSMEM_offset_0_alias
	.size		__nv_reservedSMEM_offset_0_alias, 0, 64
	.other		__nv_reservedSMEM_offset_0_alias,@"STO_CUDA_RESERVED_SHARED STV_DEFAULT"
__nv_reservedSMEM_offset_0_alias:
	.zero		0
	.zero		64


//--------------------- .nv.constant0._Z15RadixSortKernelPjS_S_S_S_S_jj --------------------------
	.section	.nv.constant0._Z15RadixSortKernelPjS_S_S_S_S_jj,"a",@progbits
	.sectionflags	@""
	.align	4
.nv.constant0._Z15RadixSortKernelPjS_S_S_S_S_jj:
	.zero		952


//--------------------- SYMBOLS --------------------------

	.type		.nv.reservedSmem.offset0,@object
	.size		.nv.reservedSmem.offset0,0x4
	.type		.nv.reservedSmem.cap,@object
	.size		.nv.reservedSmem.cap,0x4
